//
// Generated by NVIDIA NVVM Compiler
//
// Compiler Build ID: CL-36424714
// Cuda compilation tools, release 13.0, V13.0.88
// Based on NVVM 20.0.0
//

.version 9.0
.target sm_100
.address_size 64

	// .globl	_Z8kernel_1PKfPfS1_S1_i

.visible .entry _Z8kernel_1PKfPfS1_S1_i(
	.param .u64 .ptr .align 1 _Z8kernel_1PKfPfS1_S1_i_param_0,
	.param .u64 .ptr .align 1 _Z8kernel_1PKfPfS1_S1_i_param_1,
	.param .u64 .ptr .align 1 _Z8kernel_1PKfPfS1_S1_i_param_2,
	.param .u64 .ptr .align 1 _Z8kernel_1PKfPfS1_S1_i_param_3,
	.param .u32 _Z8kernel_1PKfPfS1_S1_i_param_4
)
{
	.reg .pred 	%p<3>;
	.reg .b32 	%r<9>;
	.reg .b32 	%f<5>;
	.reg .b64 	%rd<14>;

	ld.param.u64 	%rd5, [_Z8kernel_1PKfPfS1_S1_i_param_0];
	ld.param.u64 	%rd6, [_Z8kernel_1PKfPfS1_S1_i_param_1];
	ld.param.u64 	%rd7, [_Z8kernel_1PKfPfS1_S1_i_param_2];
	ld.param.u64 	%rd8, [_Z8kernel_1PKfPfS1_S1_i_param_3];
	ld.param.u32 	%r5, [_Z8kernel_1PKfPfS1_S1_i_param_4];
	mov.u32 	%r6, %ctaid.x;
	mov.u32 	%r1, %ntid.x;
	mov.u32 	%r7, %tid.x;
	mad.lo.s32 	%r8, %r6, %r1, %r7;
	setp.ge.s32 	%p1, %r8, %r5;
	@%p1 bra 	$L__BB0_3;
	cvta.to.global.u64 	%rd1, %rd5;
	cvta.to.global.u64 	%rd2, %rd6;
	cvta.to.global.u64 	%rd3, %rd7;
	cvta.to.global.u64 	%rd4, %rd8;
$L__BB0_2:
	mul.wide.s32 	%rd9, %r8, 4;
	add.s64 	%rd10, %rd1, %rd9;
	ld.global.f32 	%f1, [%rd10];
	add.s64 	%rd11, %rd2, %rd9;
	st.global.f32 	[%rd11], %f1;
	add.f32 	%f2, %f1, %f1;
	add.s64 	%rd12, %rd3, %rd9;
	st.global.f32 	[%rd12], %f2;
	ld.global.f32 	%f3, [%rd10];
	mul.f32 	%f4, %f3, 0f40400000;
	add.s64 	%rd13, %rd4, %rd9;
	st.global.f32 	[%rd13], %f4;
	add.s32 	%r8, %r8, %r1;
	setp.lt.s32 	%p2, %r8, %r5;
	@%p2 bra 	$L__BB0_2;
$L__BB0_3:
	ret;

}
	// .globl	_Z8kernel_2PKfS0_Pfi
.visible .entry _Z8kernel_2PKfS0_Pfi(
	.param .u64 .ptr .align 1 _Z8kernel_2PKfS0_Pfi_param_0,
	.param .u64 .ptr .align 1 _Z8kernel_2PKfS0_Pfi_param_1,
	.param .u64 .ptr .align 1 _Z8kernel_2PKfS0_Pfi_param_2,
	.param .u32 _Z8kernel_2PKfS0_Pfi_param_3
)
{
	.reg .pred 	%p<3>;
	.reg .b32 	%r<9>;
	.reg .b32 	%f<4>;
	.reg .b64 	%rd<11>;

	ld.param.u64 	%rd4, [_Z8kernel_2PKfS0_Pfi_param_0];
	ld.param.u64 	%rd5, [_Z8kernel_2PKfS0_Pfi_param_1];
	ld.param.u64 	%rd6, [_Z8kernel_2PKfS0_Pfi_param_2];
	ld.param.u32 	%r5, [_Z8kernel_2PKfS0_Pfi_param_3];
	mov.u32 	%r6, %ctaid.x;
	mov.u32 	%r1, %ntid.x;
	mov.u32 	%r7, %tid.x;
	mad.lo.s32 	%r8, %r6, %r1, %r7;
	setp.ge.s32 	%p1, %r8, %r5;
	@%p1 bra 	$L__BB1_3;
	cvta.to.global.u64 	%rd1, %rd4;
	cvta.to.global.u64 	%rd2, %rd5;
	cvta.to.global.u64 	%rd3, %rd6;
$L__BB1_2:
	mul.wide.s32 	%rd7, %r8, 4;
	add.s64 	%rd8, %rd1, %rd7;
	ld.global.f32 	%f1, [%rd8];
	add.s64 	%rd9, %rd2, %rd7;
	ld.global.f32 	%f2, [%rd9];
	add.f32 	%f3, %f1, %f2;
	add.s64 	%rd10, %rd3, %rd7;
	st.global.f32 	[%rd10], %f3;
	add.s32 	%r8, %r8, %r1;
	setp.lt.s32 	%p2, %r8, %r5;
	@%p2 bra 	$L__BB1_2;
$L__BB1_3:
	ret;

}
	// .globl	_Z8kernel_3PKfS0_Pfi
.visible .entry _Z8kernel_3PKfS0_Pfi(
	.param .u64 .ptr .align 1 _Z8kernel_3PKfS0_Pfi_param_0,
	.param .u64 .ptr .align 1 _Z8kernel_3PKfS0_Pfi_param_1,
	.param .u64 .ptr .align 1 _Z8kernel_3PKfS0_Pfi_param_2,
	.param .u32 _Z8kernel_3PKfS0_Pfi_param_3
)
{
	.reg .pred 	%p<3>;
	.reg .b32 	%r<9>;
	.reg .b32 	%f<6>;
	.reg .b64 	%rd<11>;

	ld.param.u64 	%rd4, [_Z8kernel_3PKfS0_Pfi_param_0];
	ld.param.u64 	%rd5, [_Z8kernel_3PKfS0_Pfi_param_1];
	ld.param.u64 	%rd6, [_Z8kernel_3PKfS0_Pfi_param_2];
	ld.param.u32 	%r5, [_Z8kernel_3PKfS0_Pfi_param_3];
	mov.u32 	%r6, %ctaid.x;
	mov.u32 	%r1, %ntid.x;
	mov.u32 	%r7, %tid.x;
	mad.lo.s32 	%r8, %r6, %r1, %r7;
	setp.ge.s32 	%p1, %r8, %r5;
	@%p1 bra 	$L__BB2_3;
	cvta.to.global.u64 	%rd1, %rd4;
	cvta.to.global.u64 	%rd2, %rd5;
	cvta.to.global.u64 	%rd3, %rd6;
$L__BB2_2:
	mul.wide.s32 	%rd7, %r8, 4;
	add.s64 	%rd8, %rd1, %rd7;
	ld.global.f32 	%f1, [%rd8];
	add.s64 	%rd9, %rd2, %rd7;
	ld.global.f32 	%f2, [%rd9];
	add.f32 	%f3, %f1, %f2;
	add.s64 	%rd10, %rd3, %rd7;
	ld.global.f32 	%f4, [%rd10];
	add.f32 	%f5, %f3, %f4;
	st.global.f32 	[%rd10], %f5;
	add.s32 	%r8, %r8, %r1;
	setp.lt.s32 	%p2, %r8, %r5;
	@%p2 bra 	$L__BB2_2;
$L__BB2_3:
	ret;

}
	// .globl	_Z8kernel_4PKfPfi
.visible .entry _Z8kernel_4PKfPfi(
	.param .u64 .ptr .align 1 _Z8kernel_4PKfPfi_param_0,
	.param .u64 .ptr .align 1 _Z8kernel_4PKfPfi_param_1,
	.param .u32 _Z8kernel_4PKfPfi_param_2
)
{
	.reg .pred 	%p<3>;
	.reg .b32 	%r<9>;
	.reg .b32 	%f<2>;
	.reg .b64 	%rd<8>;

	ld.param.u64 	%rd3, [_Z8kernel_4PKfPfi_param_0];
	ld.param.u64 	%rd4, [_Z8kernel_4PKfPfi_param_1];
	ld.param.u32 	%r5, [_Z8kernel_4PKfPfi_param_2];
	mov.u32 	%r6, %ctaid.x;
	mov.u32 	%r1, %ntid.x;
	mov.u32 	%r7, %tid.x;
	mad.lo.s32 	%r8, %r6, %r1, %r7;
	setp.ge.s32 	%p1, %r8, %r5;
	@%p1 bra 	$L__BB3_3;
	cvta.to.global.u64 	%rd1, %rd3;
	cvta.to.global.u64 	%rd2, %rd4;
$L__BB3_2:
	mul.wide.s32 	%rd5, %r8, 4;
	add.s64 	%rd6, %rd1, %rd5;
	ld.global.f32 	%f1, [%rd6];
	add.s64 	%rd7, %rd2, %rd5;
	st.global.f32 	[%rd7], %f1;
	add.s32 	%r8, %r8, %r1;
	setp.lt.s32 	%p2, %r8, %r5;
	@%p2 bra 	$L__BB3_2;
$L__BB3_3:
	ret;

}


// ===== COMPILED SASS (sm_100) =====

	.target	sm_100

	.elftype	@"ET_EXEC"


//--------------------- .note.nv.tkinfo           --------------------------
	.section	.note.nv.tkinfo,"",@"SHT_NOTE"
	.sectionflags	@"SHF_NOTE_NV_TKINFO"
	.tkinfo
        /*0018*/ 	.word	0x00000002
        /*0030*/ 	.string	""
        /*0030*/ 	.string	"ptxas"
        /*0030*/ 	.string	"Cuda compilation tools, release 13.0, V13.0.88"
        /*0030*/ 	.string	"Build cuda_13.0.r13.0/compiler.36424714_0"
        /*0030*/ 	.string	"-arch sm_100 -m 64 "



//--------------------- .note.nv.cuinfo           --------------------------
	.section	.note.nv.cuinfo,"",@"SHT_NOTE"
	.sectionflags	@"SHF_NOTE_NV_CUINFO"
        /*0018*/ 	.short	0x0002
        /*001a*/ 	.short	0x0064
        /*001c*/ 	.short	0x0082
	.zero		2


//--------------------- .nv.info                  --------------------------
	.section	.nv.info,"",@"SHT_CUDA_INFO"
	.align	4


	//----- nvinfo : EIATTR_REGCOUNT
	.align		4
        /*0000*/ 	.byte	0x04, 0x2f
        /*0002*/ 	.short	(.L_1 - .L_0)
	.align		4
.L_0:
        /*0004*/ 	.word	index@(_Z8kernel_1PKfPfS1_S1_i)
        /*0008*/ 	.word	0x0000001e


	//----- nvinfo : EIATTR_FRAME_SIZE
	.align		4
.L_1:
        /*000c*/ 	.byte	0x04, 0x11
        /*000e*/ 	.short	(.L_3 - .L_2)
	.align		4
.L_2:
        /*0010*/ 	.word	index@(_Z8kernel_1PKfPfS1_S1_i)
        /*0014*/ 	.word	0x00000000


	//----- nvinfo : EIATTR_REGCOUNT
	.align		4
.L_3:
        /*0018*/ 	.byte	0x04, 0x2f
        /*001a*/ 	.short	(.L_5 - .L_4)
	.align		4
.L_4:
        /*001c*/ 	.word	index@(_Z8kernel_2PKfS0_Pfi)
        /*0020*/ 	.word	0x00000016


	//----- nvinfo : EIATTR_FRAME_SIZE
	.align		4
.L_5:
        /*0024*/ 	.byte	0x04, 0x11
        /*0026*/ 	.short	(.L_7 - .L_6)
	.align		4
.L_6:
        /*0028*/ 	.word	index@(_Z8kernel_2PKfS0_Pfi)
        /*002c*/ 	.word	0x00000000


	//----- nvinfo : EIATTR_REGCOUNT
	.align		4
.L_7:
        /*0030*/ 	.byte	0x04, 0x2f
        /*0032*/ 	.short	(.L_9 - .L_8)
	.align		4
.L_8:
        /*0034*/ 	.word	index@(_Z8kernel_3PKfS0_Pfi)
        /*0038*/ 	.word	0x00000016


	//----- nvinfo : EIATTR_FRAME_SIZE
	.align		4
.L_9:
        /*003c*/ 	.byte	0x04, 0x11
        /*003e*/ 	.short	(.L_11 - .L_10)
	.align		4
.L_10:
        /*0040*/ 	.word	index@(_Z8kernel_3PKfS0_Pfi)
        /*0044*/ 	.word	0x00000000


	//----- nvinfo : EIATTR_REGCOUNT
	.align		4
.L_11:
        /*0048*/ 	.byte	0x04, 0x2f
        /*004a*/ 	.short	(.L_13 - .L_12)
	.align		4
.L_12:
        /*004c*/ 	.word	index@(_Z8kernel_4PKfPfi)
        /*0050*/ 	.word	0x00000010


	//----- nvinfo : EIATTR_FRAME_SIZE
	.align		4
.L_13:
        /*0054*/ 	.byte	0x04, 0x11
        /*0056*/ 	.short	(.L_15 - .L_14)
	.align		4
.L_14:
        /*0058*/ 	.word	index@(_Z8kernel_4PKfPfi)
        /*005c*/ 	.word	0x00000000


	//----- nvinfo : EIATTR_MIN_STACK_SIZE
	.align		4
.L_15:
        /*0060*/ 	.byte	0x04, 0x12
        /*0062*/ 	.short	(.L_17 - .L_16)
	.align		4
.L_16:
        /*0064*/ 	.word	index@(_Z8kernel_4PKfPfi)
        /*0068*/ 	.word	0x00000000


	//----- nvinfo : EIATTR_MIN_STACK_SIZE
	.align		4
.L_17:
        /*006c*/ 	.byte	0x04, 0x12
        /*006e*/ 	.short	(.L_19 - .L_18)
	.align		4
.L_18:
        /*0070*/ 	.word	index@(_Z8kernel_3PKfS0_Pfi)
        /*0074*/ 	.word	0x00000000


	//----- nvinfo : EIATTR_MIN_STACK_SIZE
	.align		4
.L_19:
        /*0078*/ 	.byte	0x04, 0x12
        /*007a*/ 	.short	(.L_21 - .L_20)
	.align		4
.L_20:
        /*007c*/ 	.word	index@(_Z8kernel_2PKfS0_Pfi)
        /*0080*/ 	.word	0x00000000


	//----- nvinfo : EIATTR_MIN_STACK_SIZE
	.align		4
.L_21:
        /*0084*/ 	.byte	0x04, 0x12
        /*0086*/ 	.short	(.L_23 - .L_22)
	.align		4
.L_22:
        /*0088*/ 	.word	index@(_Z8kernel_1PKfPfS1_S1_i)
        /*008c*/ 	.word	0x00000000
.L_23:


//--------------------- .nv.compat                --------------------------
	.section	.nv.compat,"",@"SHT_CUDA_COMPAT_INFO"
	.align	4
        /*0000*/ 	.byte	0x02, 0x09, 0x00, 0x00, 0x02, 0x02, 0x01, 0x00, 0x02, 0x05, 0x05, 0x00, 0x03, 0x07, 0x01, 0x01
        /*0010*/ 	.byte	0x02, 0x03, 0x00, 0x00, 0x02, 0x06, 0x01, 0x00, 0x04, 0x0b, 0x08, 0x00, 0x09, 0x00, 0x00, 0x00
        /*0020*/ 	.byte	0x00, 0x00, 0x00, 0x00


//--------------------- .nv.info._Z8kernel_4PKfPfi --------------------------
	.section	.nv.info._Z8kernel_4PKfPfi,"",@"SHT_CUDA_INFO"
	.sectionflags	@""
	.align	4


	//----- nvinfo : EIATTR_CUDA_API_VERSION
	.align		4
        /*0000*/ 	.byte	0x04, 0x37
        /*0002*/ 	.short	(.L_25 - .L_24)
.L_24:
        /*0004*/ 	.word	0x00000082


	//----- nvinfo : EIATTR_KPARAM_INFO
	.align		4
.L_25:
        /*0008*/ 	.byte	0x04, 0x17
        /*000a*/ 	.short	(.L_27 - .L_26)
.L_26:
        /*000c*/ 	.word	0x00000000
        /*0010*/ 	.short	0x0002
        /*0012*/ 	.short	0x0010
        /*0014*/ 	.byte	0x00, 0xf0, 0x11, 0x00


	//----- nvinfo : EIATTR_KPARAM_INFO
	.align		4
.L_27:
        /*0018*/ 	.byte	0x04, 0x17
        /*001a*/ 	.short	(.L_29 - .L_28)
.L_28:
        /*001c*/ 	.word	0x00000000
        /*0020*/ 	.short	0x0001
        /*0022*/ 	.short	0x0008
        /*0024*/ 	.byte	0x00, 0xf5, 0x21, 0x00


	//----- nvinfo : EIATTR_KPARAM_INFO
	.align		4
.L_29:
        /*0028*/ 	.byte	0x04, 0x17
        /*002a*/ 	.short	(.L_31 - .L_30)
.L_30:
        /*002c*/ 	.word	0x00000000
        /*0030*/ 	.short	0x0000
        /*0032*/ 	.short	0x0000
        /*0034*/ 	.byte	0x00, 0xf5, 0x21, 0x00


	//----- nvinfo : EIATTR_SPARSE_MMA_MASK
	.align		4
.L_31:
        /*0038*/ 	.byte	0x03, 0x50
        /*003a*/ 	.short	0x0000


	//----- nvinfo : EIATTR_MAXREG_COUNT
	.align		4
        /*003c*/ 	.byte	0x03, 0x1b
        /*003e*/ 	.short	0x00ff


	//----- nvinfo : EIATTR_MERCURY_ISA_VERSION
	.align		4
        /*0040*/ 	.byte	0x03, 0x5f
        /*0042*/ 	.short	0x0101


	//----- nvinfo : EIATTR_VRC_CTA_INIT_COUNT
	.align		4
        /*0044*/ 	.byte	0x02, 0x4a
	.zero		1
	.zero		1


	//----- nvinfo : EIATTR_EXIT_INSTR_OFFSETS
	.align		4
        /*0048*/ 	.byte	0x04, 0x1c
        /*004a*/ 	.short	(.L_33 - .L_32)


	//   ....[0]....
.L_32:
        /*004c*/ 	.word	0x00000070


	//   ....[1]....
        /*0050*/ 	.word	0x00000140


	//----- nvinfo : EIATTR_CRS_STACK_SIZE
	.align		4
.L_33:
        /*0054*/ 	.byte	0x04, 0x1e
        /*0056*/ 	.short	(.L_35 - .L_34)
.L_34:
        /*0058*/ 	.word	0x00000000


	//----- nvinfo : EIATTR_CBANK_PARAM_SIZE
	.align		4
.L_35:
        /*005c*/ 	.byte	0x03, 0x19
        /*005e*/ 	.short	0x0014


	//----- nvinfo : EIATTR_PARAM_CBANK
	.align		4
        /*0060*/ 	.byte	0x04, 0x0a
        /*0062*/ 	.short	(.L_37 - .L_36)
	.align		4
.L_36:
        /*0064*/ 	.word	index@(.nv.constant0._Z8kernel_4PKfPfi)
        /*0068*/ 	.short	0x0380
        /*006a*/ 	.short	0x0014


	//----- nvinfo : EIATTR_SW_WAR
	.align		4
.L_37:
        /*006c*/ 	.byte	0x04, 0x36
        /*006e*/ 	.short	(.L_39 - .L_38)
.L_38:
        /*0070*/ 	.word	0x00000008
.L_39:


//--------------------- .nv.info._Z8kernel_3PKfS0_Pfi --------------------------
	.section	.nv.info._Z8kernel_3PKfS0_Pfi,"",@"SHT_CUDA_INFO"
	.sectionflags	@""
	.align	4


	//----- nvinfo : EIATTR_CUDA_API_VERSION
	.align		4
        /*0000*/ 	.byte	0x04, 0x37
        /*0002*/ 	.short	(.L_41 - .L_40)
.L_40:
        /*0004*/ 	.word	0x00000082


	//----- nvinfo : EIATTR_KPARAM_INFO
	.align		4
.L_41:
        /*0008*/ 	.byte	0x04, 0x17
        /*000a*/ 	.short	(.L_43 - .L_42)
.L_42:
        /*000c*/ 	.word	0x00000000
        /*0010*/ 	.short	0x0003
        /*0012*/ 	.short	0x0018
        /*0014*/ 	.byte	0x00, 0xf0, 0x11, 0x00


	//----- nvinfo : EIATTR_KPARAM_INFO
	.align		4
.L_43:
        /*0018*/ 	.byte	0x04, 0x17
        /*001a*/ 	.short	(.L_45 - .L_44)
.L_44:
        /*001c*/ 	.word	0x00000000
        /*0020*/ 	.short	0x0002
        /*0022*/ 	.short	0x0010
        /*0024*/ 	.byte	0x00, 0xf5, 0x21, 0x00


	//----- nvinfo : EIATTR_KPARAM_INFO
	.align		4
.L_45:
        /*0028*/ 	.byte	0x04, 0x17
        /*002a*/ 	.short	(.L_47 - .L_46)
.L_46:
        /*002c*/ 	.word	0x00000000
        /*0030*/ 	.short	0x0001
        /*0032*/ 	.short	0x0008
        /*0034*/ 	.byte	0x00, 0xf5, 0x21, 0x00


	//----- nvinfo : EIATTR_KPARAM_INFO
	.align		4
.L_47:
        /*0038*/ 	.byte	0x04, 0x17
        /*003a*/ 	.short	(.L_49 - .L_48)
.L_48:
        /*003c*/ 	.word	0x00000000
        /*0040*/ 	.short	0x0000
        /*0042*/ 	.short	0x0000
        /*0044*/ 	.byte	0x00, 0xf5, 0x21, 0x00


	//----- nvinfo : EIATTR_SPARSE_MMA_MASK
	.align		4
.L_49:
        /*0048*/ 	.byte	0x03, 0x50
        /*004a*/ 	.short	0x0000


	//----- nvinfo : EIATTR_MAXREG_COUNT
	.align		4
        /*004c*/ 	.byte	0x03, 0x1b
        /*004e*/ 	.short	0x00ff


	//----- nvinfo : EIATTR_MERCURY_ISA_VERSION
	.align		4
        /*0050*/ 	.byte	0x03, 0x5f
        /*0052*/ 	.short	0x0101


	//----- nvinfo : EIATTR_VRC_CTA_INIT_COUNT
	.align		4
        /*0054*/ 	.byte	0x02, 0x4a
	.zero		1
	.zero		1


	//----- nvinfo : EIATTR_EXIT_INSTR_OFFSETS
	.align		4
        /*0058*/ 	.byte	0x04, 0x1c
        /*005a*/ 	.short	(.L_51 - .L_50)


	//   ....[0]....
.L_50:
        /*005c*/ 	.word	0x00000070


	//   ....[1]....
        /*0060*/ 	.word	0x000001e0


	//----- nvinfo : EIATTR_CRS_STACK_SIZE
	.align		4
.L_51:
        /*0064*/ 	.byte	0x04, 0x1e
        /*0066*/ 	.short	(.L_53 - .L_52)
.L_52:
        /*0068*/ 	.word	0x00000000


	//----- nvinfo : EIATTR_CBANK_PARAM_SIZE
	.align		4
.L_53:
        /*006c*/ 	.byte	0x03, 0x19
        /*006e*/ 	.short	0x001c


	//----- nvinfo : EIATTR_PARAM_CBANK
	.align		4
        /*0070*/ 	.byte	0x04, 0x0a
        /*0072*/ 	.short	(.L_55 - .L_54)
	.align		4
.L_54:
        /*0074*/ 	.word	index@(.nv.constant0._Z8kernel_3PKfS0_Pfi)
        /*0078*/ 	.short	0x0380
        /*007a*/ 	.short	0x001c


	//----- nvinfo : EIATTR_SW_WAR
	.align		4
.L_55:
        /*007c*/ 	.byte	0x04, 0x36
        /*007e*/ 	.short	(.L_57 - .L_56)
.L_56:
        /*0080*/ 	.word	0x00000008
.L_57:


//--------------------- .nv.info._Z8kernel_2PKfS0_Pfi --------------------------
	.section	.nv.info._Z8kernel_2PKfS0_Pfi,"",@"SHT_CUDA_INFO"
	.sectionflags	@""
	.align	4


	//----- nvinfo : EIATTR_CUDA_API_VERSION
	.align		4
        /*0000*/ 	.byte	0x04, 0x37
        /*0002*/ 	.short	(.L_59 - .L_58)
.L_58:
        /*0004*/ 	.word	0x00000082


	//----- nvinfo : EIATTR_KPARAM_INFO
	.align		4
.L_59:
        /*0008*/ 	.byte	0x04, 0x17
        /*000a*/ 	.short	(.L_61 - .L_60)
.L_60:
        /*000c*/ 	.word	0x00000000
        /*0010*/ 	.short	0x0003
        /*0012*/ 	.short	0x0018
        /*0014*/ 	.byte	0x00, 0xf0, 0x11, 0x00


	//----- nvinfo : EIATTR_KPARAM_INFO
	.align		4
.L_61:
        /*0018*/ 	.byte	0x04, 0x17
        /*001a*/ 	.short	(.L_63 - .L_62)
.L_62:
        /*001c*/ 	.word	0x00000000
        /*0020*/ 	.short	0x0002
        /*0022*/ 	.short	0x0010
        /*0024*/ 	.byte	0x00, 0xf5, 0x21, 0x00


	//----- nvinfo : EIATTR_KPARAM_INFO
	.align		4
.L_63:
        /*0028*/ 	.byte	0x04, 0x17
        /*002a*/ 	.short	(.L_65 - .L_64)
.L_64:
        /*002c*/ 	.word	0x00000000
        /*0030*/ 	.short	0x0001
        /*0032*/ 	.short	0x0008
        /*0034*/ 	.byte	0x00, 0xf5, 0x21, 0x00


	//----- nvinfo : EIATTR_KPARAM_INFO
	.align		4
.L_65:
        /*0038*/ 	.byte	0x04, 0x17
        /*003a*/ 	.short	(.L_67 - .L_66)
.L_66:
        /*003c*/ 	.word	0x00000000
        /*0040*/ 	.short	0x0000
        /*0042*/ 	.short	0x0000
        /*0044*/ 	.byte	0x00, 0xf5, 0x21, 0x00


	//----- nvinfo : EIATTR_SPARSE_MMA_MASK
	.align		4
.L_67:
        /*0048*/ 	.byte	0x03, 0x50
        /*004a*/ 	.short	0x0000


	//----- nvinfo : EIATTR_MAXREG_COUNT
	.align		4
        /*004c*/ 	.byte	0x03, 0x1b
        /*004e*/ 	.short	0x00ff


	//----- nvinfo : EIATTR_MERCURY_ISA_VERSION
	.align		4
        /*0050*/ 	.byte	0x03, 0x5f
        /*0052*/ 	.short	0x0101


	//----- nvinfo : EIATTR_VRC_CTA_INIT_COUNT
	.align		4
        /*0054*/ 	.byte	0x02, 0x4a
	.zero		1
	.zero		1


	//----- nvinfo : EIATTR_EXIT_INSTR_OFFSETS
	.align		4
        /*0058*/ 	.byte	0x04, 0x1c
        /*005a*/ 	.short	(.L_69 - .L_68)


	//   ....[0]....
.L_68:
        /*005c*/ 	.word	0x00000070


	//   ....[1]....
        /*0060*/ 	.word	0x000001a0


	//----- nvinfo : EIATTR_CRS_STACK_SIZE
	.align		4
.L_69:
        /*0064*/ 	.byte	0x04, 0x1e
        /*0066*/ 	.short	(.L_71 - .L_70)
.L_70:
        /*0068*/ 	.word	0x00000000


	//----- nvinfo : EIATTR_CBANK_PARAM_SIZE
	.align		4
.L_71:
        /*006c*/ 	.byte	0x03, 0x19
        /*006e*/ 	.short	0x001c


	//----- nvinfo : EIATTR_PARAM_CBANK
	.align		4
        /*0070*/ 	.byte	0x04, 0x0a
        /*0072*/ 	.short	(.L_73 - .L_72)
	.align		4
.L_72:
        /*0074*/ 	.word	index@(.nv.constant0._Z8kernel_2PKfS0_Pfi)
        /*0078*/ 	.short	0x0380
        /*007a*/ 	.short	0x001c


	//----- nvinfo : EIATTR_SW_WAR
	.align		4
.L_73:
        /*007c*/ 	.byte	0x04, 0x36
        /*007e*/ 	.short	(.L_75 - .L_74)
.L_74:
        /*0080*/ 	.word	0x00000008
.L_75:


//--------------------- .nv.info._Z8kernel_1PKfPfS1_S1_i --------------------------
	.section	.nv.info._Z8kernel_1PKfPfS1_S1_i,"",@"SHT_CUDA_INFO"
	.sectionflags	@""
	.align	4


	//----- nvinfo : EIATTR_CUDA_API_VERSION
	.align		4
        /*0000*/ 	.byte	0x04, 0x37
        /*0002*/ 	.short	(.L_77 - .L_76)
.L_76:
        /*0004*/ 	.word	0x00000082


	//----- nvinfo : EIATTR_KPARAM_INFO
	.align		4
.L_77:
        /*0008*/ 	.byte	0x04, 0x17
        /*000a*/ 	.short	(.L_79 - .L_78)
.L_78:
        /*000c*/ 	.word	0x00000000
        /*0010*/ 	.short	0x0004
        /*0012*/ 	.short	0x0020
        /*0014*/ 	.byte	0x00, 0xf0, 0x11, 0x00


	//----- nvinfo : EIATTR_KPARAM_INFO
	.align		4
.L_79:
        /*0018*/ 	.byte	0x04, 0x17
        /*001a*/ 	.short	(.L_81 - .L_80)
.L_80:
        /*001c*/ 	.word	0x00000000
        /*0020*/ 	.short	0x0003
        /*0022*/ 	.short	0x0018
        /*0024*/ 	.byte	0x00, 0xf5, 0x21, 0x00


	//----- nvinfo : EIATTR_KPARAM_INFO
	.align		4
.L_81:
        /*0028*/ 	.byte	0x04, 0x17
        /*002a*/ 	.short	(.L_83 - .L_82)
.L_82:
        /*002c*/ 	.word	0x00000000
        /*0030*/ 	.short	0x0002
        /*0032*/ 	.short	0x0010
        /*0034*/ 	.byte	0x00, 0xf5, 0x21, 0x00


	//----- nvinfo : EIATTR_KPARAM_INFO
	.align		4
.L_83:
        /*0038*/ 	.byte	0x04, 0x17
        /*003a*/ 	.short	(.L_85 - .L_84)
.L_84:
        /*003c*/ 	.word	0x00000000
        /*0040*/ 	.short	0x0001
        /*0042*/ 	.short	0x0008
        /*0044*/ 	.byte	0x00, 0xf5, 0x21, 0x00


	//----- nvinfo : EIATTR_KPARAM_INFO
	.align		4
.L_85:
        /*0048*/ 	.byte	0x04, 0x17
        /*004a*/ 	.short	(.L_87 - .L_86)
.L_86:
        /*004c*/ 	.word	0x00000000
        /*0050*/ 	.short	0x0000
        /*0052*/ 	.short	0x0000
        /*0054*/ 	.byte	0x00, 0xf5, 0x21, 0x00


	//----- nvinfo : EIATTR_SPARSE_MMA_MASK
	.align		4
.L_87:
        /*0058*/ 	.byte	0x03, 0x50
        /*005a*/ 	.short	0x0000


	//----- nvinfo : EIATTR_MAXREG_COUNT
	.align		4
        /*005c*/ 	.byte	0x03, 0x1b
        /*005e*/ 	.short	0x00ff


	//----- nvinfo : EIATTR_MERCURY_ISA_VERSION
	.align		4
        /*0060*/ 	.byte	0x03, 0x5f
        /*0062*/ 	.short	0x0101


	//----- nvinfo : EIATTR_VRC_CTA_INIT_COUNT
	.align		4
        /*0064*/ 	.byte	0x02, 0x4a
	.zero		1
	.zero		1


	//----- nvinfo : EIATTR_EXIT_INSTR_OFFSETS
	.align		4
        /*0068*/ 	.byte	0x04, 0x1c
        /*006a*/ 	.short	(.L_89 - .L_88)


	//   ....[0]....
.L_88:
        /*006c*/ 	.word	0x00000070


	//   ....[1]....
        /*0070*/ 	.word	0x00000210


	//----- nvinfo : EIATTR_CRS_STACK_SIZE
	.align		4
.L_89:
        /*0074*/ 	.byte	0x04, 0x1e
        /*0076*/ 	.short	(.L_91 - .L_90)
.L_90:
        /*0078*/ 	.word	0x00000000


	//----- nvinfo : EIATTR_CBANK_PARAM_SIZE
	.align		4
.L_91:
        /*007c*/ 	.byte	0x03, 0x19
        /*007e*/ 	.short	0x0024


	//----- nvinfo : EIATTR_PARAM_CBANK
	.align		4
        /*0080*/ 	.byte	0x04, 0x0a
        /*0082*/ 	.short	(.L_93 - .L_92)
	.align		4
.L_92:
        /*0084*/ 	.word	index@(.nv.constant0._Z8kernel_1PKfPfS1_S1_i)
        /*0088*/ 	.short	0x0380
        /*008a*/ 	.short	0x0024


	//----- nvinfo : EIATTR_SW_WAR
	.align		4
.L_93:
        /*008c*/ 	.byte	0x04, 0x36
        /*008e*/ 	.short	(.L_95 - .L_94)
.L_94:
        /*0090*/ 	.word	0x00000008
.L_95:


//--------------------- .nv.callgraph             --------------------------
	.section	.nv.callgraph,"",@"SHT_CUDA_CALLGRAPH"
	.align	4
	.sectionentsize	8
	.align		4
        /*0000*/ 	.word	0x00000000
	.align		4
        /*0004*/ 	.word	0xffffffff
	.align		4
        /*0008*/ 	.word	0x00000000
	.align		4
        /*000c*/ 	.word	0xfffffffe
	.align		4
        /*0010*/ 	.word	0x00000000
	.align		4
        /*0014*/ 	.word	0xfffffffd
	.align		4
        /*0018*/ 	.word	0x00000000
	.align		4
        /*001c*/ 	.word	0xfffffffc


//--------------------- .text._Z8kernel_4PKfPfi   --------------------------
	.section	.text._Z8kernel_4PKfPfi,"ax",@progbits
	.align	128
        .global         _Z8kernel_4PKfPfi
        .type           _Z8kernel_4PKfPfi,@function
        .size           _Z8kernel_4PKfPfi,(.L_x_8 - _Z8kernel_4PKfPfi)
        .other          _Z8kernel_4PKfPfi,@"STO_CUDA_ENTRY STV_DEFAULT"
_Z8kernel_4PKfPfi:
.text._Z8kernel_4PKfPfi:
[----:B------:R-:W-:Y:S01]  /*0000*/  LDC R1, c[0x0][0x37c] ;  /* 0x0000df00ff017b82 */ /* 0x000fe20000000800 */
[----:B------:R-:W0:Y:S07]  /*0010*/  S2R R0, SR_TID.X ;  /* 0x0000000000007919 */ /* 0x000e2e0000002100 */
[----:B------:R-:W0:Y:S01]  /*0020*/  S2UR UR4, SR_CTAID.X ;  /* 0x00000000000479c3 */ /* 0x000e220000002500 */
[----:B------:R-:W1:Y:S07]  /*0030*/  LDCU UR5, c[0x0][0x390] ;  /* 0x00007200ff0577ac */ /* 0x000e6e0008000800 */
[----:B------:R-:W0:Y:S02]  /*0040*/  LDC R11, c[0x0][0x360] ;  /* 0x0000d800ff0b7b82 */ /* 0x000e240000000800 */
[----:B0-----:R-:W-:-:S05]  /*0050*/  IMAD R0, R11, UR4, R0 ;  /* 0x000000040b007c24 */ /* 0x001fca000f8e0200 */
[----:B-1----:R-:W-:-:S13]  /*0060*/  ISETP.GE.AND P0, PT, R0, UR5, PT ;  /* 0x0000000500007c0c */ /* 0x002fda000bf06270 */
[----:B------:R-:W-:Y:S05]  /*0070*/  @P0 EXIT ;  /* 0x000000000000094d */ /* 0x000fea0003800000 */
[----:B------:R-:W0:Y:S08]  /*0080*/  LDC.64 R12, c[0x0][0x358] ;  /* 0x0000d600ff0c7b82 */ /* 0x000e300000000a00 */
[----:B------:R-:W1:Y:S08]  /*0090*/  LDC.64 R6, c[0x0][0x380] ;  /* 0x0000e000ff067b82 */ /* 0x000e700000000a00 */
[----:B------:R-:W2:Y:S02]  /*00a0*/  LDC.64 R8, c[0x0][0x388] ;  /* 0x0000e200ff087b82 */ /* 0x000ea40000000a00 */
.L_x_0:
[----:B0-----:R-:W-:Y:S01]  /*00b0*/  R2UR UR6, R12 ;  /* 0x000000000c0672ca */ /* 0x001fe200000e0000 */
[----:B-1-3--:R-:W-:Y:S01]  /*00c0*/  IMAD.WIDE R2, R0, 0x4, R6 ;  /* 0x0000000400027825 */ /* 0x00afe200078e0206 */
[----:B------:R-:W-:-:S13]  /*00d0*/  R2UR UR7, R13 ;  /* 0x000000000d0772ca */ /* 0x000fda00000e0000 */
[----:B------:R-:W3:Y:S01]  /*00e0*/  LDG.E R3, desc[UR6][R2.64] ;  /* 0x0000000602037981 */ /* 0x000ee2000c1e1900 */
[----:B--2---:R-:W-:Y:S01]  /*00f0*/  IMAD.WIDE R4, R0, 0x4, R8 ;  /* 0x0000000400047825 */ /* 0x004fe200078e0208 */
[----:B------:R-:W-:-:S04]  /*0100*/  IADD3 R0, PT, PT, R11, R0, RZ ;  /* 0x000000000b007210 */ /* 0x000fc80007ffe0ff */
[----:B------:R-:W-:Y:S01]  /*0110*/  ISETP.GE.AND P0, PT, R0, UR5, PT ;  /* 0x0000000500007c0c */ /* 0x000fe2000bf06270 */
[----:B---3--:R3:W-:-:S12]  /*0120*/  STG.E desc[UR6][R4.64], R3 ;  /* 0x0000000304007986 */ /* 0x0087d8000c101906 */
[----:B------:R-:W-:Y:S05]  /*0130*/  @!P0 BRA `(.L_x_0) ;  /* 0xfffffffc00dc8947 */ /* 0x000fea000383ffff */
[----:B------:R-:W-:Y:S05]  /*0140*/  EXIT ;  /* 0x000000000000794d */ /* 0x000fea0003800000 */
.L_x_1:
[----:B------:R-:W-:-:S00]  /*0150*/  BRA `(.L_x_1) ;  /* 0xfffffffc00fc7947 */ /* 0x000fc0000383ffff */
[----:B------:R-:W-:-:S00]  /*0160*/  NOP ;  /* 0x0000000000007918 */ /* 0x000fc00000000000 */
        /* <DEDUP_REMOVED lines=9> */
.L_x_8:


//--------------------- .text._Z8kernel_3PKfS0_Pfi --------------------------
	.section	.text._Z8kernel_3PKfS0_Pfi,"ax",@progbits
	.align	128
        .global         _Z8kernel_3PKfS0_Pfi
        .type           _Z8kernel_3PKfS0_Pfi,@function
        .size           _Z8kernel_3PKfS0_Pfi,(.L_x_9 - _Z8kernel_3PKfS0_Pfi)
        .other          _Z8kernel_3PKfS0_Pfi,@"STO_CUDA_ENTRY STV_DEFAULT"
_Z8kernel_3PKfS0_Pfi:
.text._Z8kernel_3PKfS0_Pfi:
        /* <DEDUP_REMOVED lines=10> */
[----:B------:R-:W2:Y:S08]  /*00a0*/  LDC.64 R4, c[0x0][0x380] ;  /* 0x0000e000ff047b82 */ /* 0x000eb00000000a00 */
[----:B------:R-:W3:Y:S02]  /*00b0*/  LDC.64 R6, c[0x0][0x388] ;  /* 0x0000e200ff067b82 */ /* 0x000ee40000000a00 */
.L_x_2:
[----:B0-----:R-:W-:Y:S01]  /*00c0*/  R2UR UR6, R16 ;  /* 0x00000000100672ca */ /* 0x001fe200000e0000 */
[----:B--2---:R-:W-:Y:S01]  /*00d0*/  IMAD.WIDE R8, R0, 0x4, R4 ;  /* 0x0000000400087825 */ /* 0x004fe200078e0204 */
[C---:B------:R-:W-:Y:S02]  /*00e0*/  R2UR UR7, R17.reuse ;  /* 0x00000000110772ca */ /* 0x040fe400000e0000 */
[----:B------:R-:W-:Y:S01]  /*00f0*/  R2UR UR8, R16 ;  /* 0x00000000100872ca */ /* 0x000fe200000e0000 */
[----:B---3--:R-:W-:Y:S01]  /*0100*/  IMAD.WIDE R10, R0, 0x4, R6 ;  /* 0x00000004000a7825 */ /* 0x008fe200078e0206 */
[C---:B------:R-:W-:Y:S02]  /*0110*/  R2UR UR9, R17.reuse ;  /* 0x00000000110972ca */ /* 0x040fe400000e0000 */
[----:B------:R-:W-:Y:S02]  /*0120*/  R2UR UR10, R16 ;  /* 0x00000000100a72ca */ /* 0x000fe400000e0000 */
[----:B------:R-:W-:Y:S01]  /*0130*/  R2UR UR11, R17 ;  /* 0x00000000110b72ca */ /* 0x000fe200000e0000 */
[----:B-1--4-:R-:W-:-:S04]  /*0140*/  IMAD.WIDE R12, R0, 0x4, R2 ;  /* 0x00000004000c7825 */ /* 0x012fc800078e0202 */
[----:B------:R-:W2:Y:S04]  /*0150*/  LDG.E R8, desc[UR6][R8.64] ;  /* 0x0000000608087981 */ /* 0x000ea8000c1e1900 */
[----:B------:R-:W2:Y:S04]  /*0160*/  LDG.E R11, desc[UR8][R10.64] ;  /* 0x000000080a0b7981 */ /* 0x000ea8000c1e1900 */
[----:B------:R-:W3:Y:S01]  /*0170*/  LDG.E R15, desc[UR10][R12.64] ;  /* 0x0000000a0c0f7981 */ /* 0x000ee2000c1e1900 */
[----:B------:R-:W-:-:S05]  /*0180*/  IMAD.IADD R0, R19, 0x1, R0 ;  /* 0x0000000113007824 */ /* 0x000fca00078e0200 */
[----:B------:R-:W-:Y:S01]  /*0190*/  ISETP.GE.AND P0, PT, R0, UR5, PT ;  /* 0x0000000500007c0c */ /* 0x000fe2000bf06270 */
[----:B--2---:R-:W-:-:S04]  /*01a0*/  FADD R14, R8, R11 ;  /* 0x0000000b080e7221 */ /* 0x004fc80000000000 */
[----:B---3--:R-:W-:-:S05]  /*01b0*/  FADD R15, R14, R15 ;  /* 0x0000000f0e0f7221 */ /* 0x008fca0000000000 */
[----:B------:R4:W-:Y:S03]  /*01c0*/  STG.E desc[UR6][R12.64], R15 ;  /* 0x0000000f0c007986 */ /* 0x0009e6000c101906 */
[----:B------:R-:W-:Y:S05]  /*01d0*/  @!P0 BRA `(.L_x_2) ;  /* 0xfffffffc00b88947 */ /* 0x000fea000383ffff */
[----:B------:R-:W-:Y:S05]  /*01e0*/  EXIT ;  /* 0x000000000000794d */ /* 0x000fea0003800000 */
.L_x_3:
        /* <DEDUP_REMOVED lines=9> */
.L_x_9:


//--------------------- .text._Z8kernel_2PKfS0_Pfi --------------------------
	.section	.text._Z8kernel_2PKfS0_Pfi,"ax",@progbits
	.align	128
        .global         _Z8kernel_2PKfS0_Pfi
        .type           _Z8kernel_2PKfS0_Pfi,@function
        .size           _Z8kernel_2PKfS0_Pfi,(.L_x_10 - _Z8kernel_2PKfS0_Pfi)
        .other          _Z8kernel_2PKfS0_Pfi,@"STO_CUDA_ENTRY STV_DEFAULT"
_Z8kernel_2PKfS0_Pfi:
.text._Z8kernel_2PKfS0_Pfi:
        /* <DEDUP_REMOVED lines=12> */
.L_x_4:
[----:B0-----:R-:W-:Y:S01]  /*00c0*/  R2UR UR6, R18 ;  /* 0x00000000120672ca */ /* 0x001fe200000e0000 */
[----:B--2---:R-:W-:Y:S01]  /*00d0*/  IMAD.WIDE R2, R0, 0x4, R8 ;  /* 0x0000000400027825 */ /* 0x004fe200078e0208 */
[C---:B------:R-:W-:Y:S02]  /*00e0*/  R2UR UR7, R19.reuse ;  /* 0x00000000130772ca */ /* 0x040fe400000e0000 */
[----:B------:R-:W-:Y:S01]  /*00f0*/  R2UR UR8, R18 ;  /* 0x00000000120872ca */ /* 0x000fe200000e0000 */
[----:B---3--:R-:W-:Y:S01]  /*0100*/  IMAD.WIDE R4, R0, 0x4, R10 ;  /* 0x0000000400047825 */ /* 0x008fe200078e020a */
[----:B------:R-:W-:-:S09]  /*0110*/  R2UR UR9, R19 ;  /* 0x00000000130972ca */ /* 0x000fd200000e0000 */
[----:B------:R-:W2:Y:S04]  /*0120*/  LDG.E R2, desc[UR6][R2.64] ;  /* 0x0000000602027981 */ /* 0x000ea8000c1e1900 */
[----:B------:R-:W2:Y:S01]  /*0130*/  LDG.E R5, desc[UR8][R4.64] ;  /* 0x0000000804057981 */ /* 0x000ea2000c1e1900 */
[----:B-1--4-:R-:W-:Y:S01]  /*0140*/  IMAD.WIDE R6, R0, 0x4, R12 ;  /* 0x0000000400067825 */ /* 0x012fe200078e020c */
[----:B------:R-:W-:-:S04]  /*0150*/  IADD3 R0, PT, PT, R17, R0, RZ ;  /* 0x0000000011007210 */ /* 0x000fc80007ffe0ff */
[----:B------:R-:W-:Y:S01]  /*0160*/  ISETP.GE.AND P0, PT, R0, UR5, PT ;  /* 0x0000000500007c0c */ /* 0x000fe2000bf06270 */
[----:B--2---:R-:W-:-:S05]  /*0170*/  FADD R15, R2, R5 ;  /* 0x00000005020f7221 */ /* 0x004fca0000000000 */
[----:B------:R4:W-:Y:S07]  /*0180*/  STG.E desc[UR6][R6.64], R15 ;  /* 0x0000000f06007986 */ /* 0x0009ee000c101906 */
[----:B------:R-:W-:Y:S05]  /*0190*/  @!P0 BRA `(.L_x_4) ;  /* 0xfffffffc00c88947 */ /* 0x000fea000383ffff */
[----:B------:R-:W-:Y:S05]  /*01a0*/  EXIT ;  /* 0x000000000000794d */ /* 0x000fea0003800000 */
.L_x_5:
        /* <DEDUP_REMOVED lines=13> */
.L_x_10:


//--------------------- .text._Z8kernel_1PKfPfS1_S1_i --------------------------
	.section	.text._Z8kernel_1PKfPfS1_S1_i,"ax",@progbits
	.align	128
        .global         _Z8kernel_1PKfPfS1_S1_i
        .type           _Z8kernel_1PKfPfS1_S1_i,@function
        .size           _Z8kernel_1PKfPfS1_S1_i,(.L_x_11 - _Z8kernel_1PKfPfS1_S1_i)
        .other          _Z8kernel_1PKfPfS1_S1_i,@"STO_CUDA_ENTRY STV_DEFAULT"
_Z8kernel_1PKfPfS1_S1_i:
.text._Z8kernel_1PKfPfS1_S1_i:
        /* <DEDUP_REMOVED lines=11> */
[----:B------:R-:W3:Y:S08]  /*00b0*/  LDC.64 R6, c[0x0][0x390] ;  /* 0x0000e400ff067b82 */ /* 0x000ef00000000a00 */
[----:B------:R-:W4:Y:S02]  /*00c0*/  LDC.64 R8, c[0x0][0x398] ;  /* 0x0000e600ff087b82 */ /* 0x000f240000000a00 */
.L_x_6:
[----:B0-----:R-:W-:Y:S01]  /*00d0*/  R2UR UR6, R22 ;  /* 0x00000000160672ca */ /* 0x001fe200000e0000 */
[----:B-1----:R-:W-:Y:S01]  /*00e0*/  IMAD.WIDE R10, R0, 0x4, R2 ;  /* 0x00000004000a7825 */ /* 0x002fe200078e0202 */
[----:B------:R-:W-:-:S13]  /*00f0*/  R2UR UR7, R23 ;  /* 0x00000000170772ca */ /* 0x000fda00000e0000 */
[----:B------:R-:W5:Y:S01]  /*0100*/  LDG.E R19, desc[UR6][R10.64] ;  /* 0x000000060a137981 */ /* 0x000f62000c1e1900 */
[----:B------:R-:W-:Y:S01]  /*0110*/  R2UR UR8, R22 ;  /* 0x00000000160872ca */ /* 0x000fe200000e0000 */
[----:B--2---:R-:W-:Y:S01]  /*0120*/  IMAD.WIDE R12, R0, 0x4, R4 ;  /* 0x00000004000c7825 */ /* 0x004fe200078e0204 */
[C---:B------:R-:W-:Y:S02]  /*0130*/  R2UR UR9, R23.reuse ;  /* 0x00000000170972ca */ /* 0x040fe400000e0000 */
[----:B------:R-:W-:Y:S01]  /*0140*/  R2UR UR10, R22 ;  /* 0x00000000160a72ca */ /* 0x000fe200000e0000 */
[----:B---3--:R-:W-:Y:S01]  /*0150*/  IMAD.WIDE R14, R0, 0x4, R6 ;  /* 0x00000004000e7825 */ /* 0x008fe200078e0206 */
[----:B------:R-:W-:-:S03]  /*0160*/  R2UR UR11, R23 ;  /* 0x00000000170b72ca */ /* 0x000fc600000e0000 */
[----:B-----5:R-:W-:Y:S01]  /*0170*/  FADD R21, R19, R19 ;  /* 0x0000001313157221 */ /* 0x020fe20000000000 */
[----:B------:R0:W-:Y:S05]  /*0180*/  STG.E desc[UR6][R12.64], R19 ;  /* 0x000000130c007986 */ /* 0x0001ea000c101906 */
[----:B------:R0:W-:Y:S04]  /*0190*/  STG.E desc[UR8][R14.64], R21 ;  /* 0x000000150e007986 */ /* 0x0001e8000c101908 */
[----:B------:R-:W2:Y:S01]  /*01a0*/  LDG.E R18, desc[UR10][R10.64] ;  /* 0x0000000a0a127981 */ /* 0x000ea2000c1e1900 */
[----:B----4-:R-:W-:Y:S01]  /*01b0*/  IMAD.WIDE R16, R0, 0x4, R8 ;  /* 0x0000000400107825 */ /* 0x010fe200078e0208 */
[----:B------:R-:W-:-:S04]  /*01c0*/  IADD3 R0, PT, PT, R27, R0, RZ ;  /* 0x000000001b007210 */ /* 0x000fc80007ffe0ff */
[----:B------:R-:W-:Y:S01]  /*01d0*/  ISETP.GE.AND P0, PT, R0, UR5, PT ;  /* 0x0000000500007c0c */ /* 0x000fe2000bf06270 */
[----:B--2---:R-:W-:-:S05]  /*01e0*/  FMUL R25, R18, 3 ;  /* 0x4040000012197820 */ /* 0x004fca0000400000 */
[----:B------:R0:W-:Y:S07]  /*01f0*/  STG.E desc[UR6][R16.64], R25 ;  /* 0x0000001910007986 */ /* 0x0001ee000c101906 */
[----:B------:R-:W-:Y:S05]  /*0200*/  @!P0 BRA `(.L_x_6) ;  /* 0xfffffffc00b08947 */ /* 0x000fea000383ffff */
[----:B------:R-:W-:Y:S05]  /*0210*/  EXIT ;  /* 0x000000000000794d */ /* 0x000fea0003800000 */
.L_x_7:
        /* <DEDUP_REMOVED lines=14> */
.L_x_11:


//--------------------- .nv.shared.reserved.0     --------------------------
	.section	.nv.shared.reserved.0,"aw",@nobits
	.weak		__nv_reservedSMEM_offset_0_alias
	.size		__nv_reservedSMEM_offset_0_alias, 0, 64
	.other		__nv_reservedSMEM_offset_0_alias,@"STO_CUDA_RESERVED_SHARED STV_DEFAULT"
__nv_reservedSMEM_offset_0_alias:
	.zero		0
	.zero		64


//--------------------- .nv.constant0._Z8kernel_4PKfPfi --------------------------
	.section	.nv.constant0._Z8kernel_4PKfPfi,"a",@progbits
	.sectionflags	@""
	.align	4
.nv.constant0._Z8kernel_4PKfPfi:
	.zero		916


//--------------------- .nv.constant0._Z8kernel_3PKfS0_Pfi --------------------------
	.section	.nv.constant0._Z8kernel_3PKfS0_Pfi,"a",@progbits
	.sectionflags	@""
	.align	4
.nv.constant0._Z8kernel_3PKfS0_Pfi:
	.zero		924


//--------------------- .nv.constant0._Z8kernel_2PKfS0_Pfi --------------------------
	.section	.nv.constant0._Z8kernel_2PKfS0_Pfi,"a",@progbits
	.sectionflags	@""
	.align	4
.nv.constant0._Z8kernel_2PKfS0_Pfi:
	.zero		924


//--------------------- .nv.constant0._Z8kernel_1PKfPfS1_S1_i --------------------------
	.section	.nv.constant0._Z8kernel_1PKfPfS1_S1_i,"a",@progbits
	.sectionflags	@""
	.align	4
.nv.constant0._Z8kernel_1PKfPfS1_S1_i:
	.zero		932


//--------------------- SYMBOLS --------------------------

	.type		.nv.reservedSmem.offset0,@object
	.size		.nv.reservedSmem.offset0,0x4
